//
// Generated by NVIDIA NVVM Compiler
//
// Compiler Build ID: CL-36424714
// Cuda compilation tools, release 13.0, V13.0.88
// Based on NVVM 20.0.0
//

.version 9.0
.target sm_100
.address_size 64

	// .globl	_Z15quickSortKernelPiii

.visible .entry _Z15quickSortKernelPiii(
	.param .u64 .ptr .align 1 _Z15quickSortKernelPiii_param_0,
	.param .u32 _Z15quickSortKernelPiii_param_1,
	.param .u32 _Z15quickSortKernelPiii_param_2
)
{
	.reg .pred 	%p<6>;
	.reg .b32 	%r<24>;
	.reg .b64 	%rd<9>;

	ld.param.u64 	%rd4, [_Z15quickSortKernelPiii_param_0];
	ld.param.u32 	%r19, [_Z15quickSortKernelPiii_param_1];
	ld.param.u32 	%r18, [_Z15quickSortKernelPiii_param_2];
	cvta.to.global.u64 	%rd1, %rd4;
	add.s32 	%r14, %r18, %r19;
	shr.u32 	%r15, %r14, 31;
	add.s32 	%r16, %r14, %r15;
	shr.s32 	%r17, %r16, 1;
	mul.wide.s32 	%rd5, %r17, 4;
	add.s64 	%rd6, %rd1, %rd5;
	ld.global.u32 	%r1, [%rd6];
	setp.gt.s32 	%p1, %r19, %r18;
	@%p1 bra 	$L__BB0_8;
$L__BB0_1:
	mov.u32 	%r20, %r19;
$L__BB0_2:
	mov.u32 	%r19, %r20;
	mul.wide.s32 	%rd7, %r19, 4;
	add.s64 	%rd2, %rd1, %rd7;
	ld.global.u32 	%r5, [%rd2];
	setp.lt.s32 	%p2, %r5, %r1;
	add.s32 	%r20, %r19, 1;
	@%p2 bra 	$L__BB0_2;
	mov.u32 	%r21, %r18;
$L__BB0_4:
	mov.u32 	%r18, %r21;
	mul.wide.s32 	%rd8, %r18, 4;
	add.s64 	%rd3, %rd1, %rd8;
	ld.global.u32 	%r8, [%rd3];
	setp.gt.s32 	%p3, %r8, %r1;
	add.s32 	%r21, %r18, -1;
	@%p3 bra 	$L__BB0_4;
	setp.gt.s32 	%p4, %r19, %r18;
	@%p4 bra 	$L__BB0_7;
	st.global.u32 	[%rd2], %r8;
	st.global.u32 	[%rd3], %r5;
	mov.u32 	%r19, %r20;
	mov.u32 	%r18, %r21;
$L__BB0_7:
	setp.le.s32 	%p5, %r19, %r18;
	@%p5 bra 	$L__BB0_1;
$L__BB0_8:
	ret;

}


// ===== COMPILED SASS (sm_100) =====

	.target	sm_100

	.elftype	@"ET_EXEC"


//--------------------- .note.nv.tkinfo           --------------------------
	.section	.note.nv.tkinfo,"",@"SHT_NOTE"
	.sectionflags	@"SHF_NOTE_NV_TKINFO"
	.tkinfo
        /*0018*/ 	.word	0x00000002
        /*0030*/ 	.string	""
        /*0030*/ 	.string	"ptxas"
        /*0030*/ 	.string	"Cuda compilation tools, release 13.0, V13.0.88"
        /*0030*/ 	.string	"Build cuda_13.0.r13.0/compiler.36424714_0"
        /*0030*/ 	.string	"-arch sm_100 -m 64 "



//--------------------- .note.nv.cuinfo           --------------------------
	.section	.note.nv.cuinfo,"",@"SHT_NOTE"
	.sectionflags	@"SHF_NOTE_NV_CUINFO"
        /*0018*/ 	.short	0x0002
        /*001a*/ 	.short	0x0064
        /*001c*/ 	.short	0x0082
	.zero		2


//--------------------- .nv.info                  --------------------------
	.section	.nv.info,"",@"SHT_CUDA_INFO"
	.align	4


	//----- nvinfo : EIATTR_REGCOUNT
	.align		4
        /*0000*/ 	.byte	0x04, 0x2f
        /*0002*/ 	.short	(.L_1 - .L_0)
	.align		4
.L_0:
        /*0004*/ 	.word	index@(_Z15quickSortKernelPiii)
        /*0008*/ 	.word	0x00000014


	//----- nvinfo : EIATTR_FRAME_SIZE
	.align		4
.L_1:
        /*000c*/ 	.byte	0x04, 0x11
        /*000e*/ 	.short	(.L_3 - .L_2)
	.align		4
.L_2:
        /*0010*/ 	.word	index@(_Z15quickSortKernelPiii)
        /*0014*/ 	.word	0x00000000


	//----- nvinfo : EIATTR_MIN_STACK_SIZE
	.align		4
.L_3:
        /*0018*/ 	.byte	0x04, 0x12
        /*001a*/ 	.short	(.L_5 - .L_4)
	.align		4
.L_4:
        /*001c*/ 	.word	index@(_Z15quickSortKernelPiii)
        /*0020*/ 	.word	0x00000000
.L_5:


//--------------------- .nv.compat                --------------------------
	.section	.nv.compat,"",@"SHT_CUDA_COMPAT_INFO"
	.align	4
        /*0000*/ 	.byte	0x02, 0x09, 0x00, 0x00, 0x02, 0x02, 0x01, 0x00, 0x02, 0x05, 0x05, 0x00, 0x03, 0x07, 0x01, 0x01
        /*0010*/ 	.byte	0x02, 0x03, 0x00, 0x00, 0x02, 0x06, 0x01, 0x00, 0x04, 0x0b, 0x08, 0x00, 0x09, 0x00, 0x00, 0x00
        /*0020*/ 	.byte	0x00, 0x00, 0x00, 0x00


//--------------------- .nv.info._Z15quickSortKernelPiii --------------------------
	.section	.nv.info._Z15quickSortKernelPiii,"",@"SHT_CUDA_INFO"
	.sectionflags	@""
	.align	4


	//----- nvinfo : EIATTR_CUDA_API_VERSION
	.align		4
        /*0000*/ 	.byte	0x04, 0x37
        /*0002*/ 	.short	(.L_7 - .L_6)
.L_6:
        /*0004*/ 	.word	0x00000082


	//----- nvinfo : EIATTR_KPARAM_INFO
	.align		4
.L_7:
        /*0008*/ 	.byte	0x04, 0x17
        /*000a*/ 	.short	(.L_9 - .L_8)
.L_8:
        /*000c*/ 	.word	0x00000000
        /*0010*/ 	.short	0x0002
        /*0012*/ 	.short	0x000c
        /*0014*/ 	.byte	0x00, 0xf0, 0x11, 0x00


	//----- nvinfo : EIATTR_KPARAM_INFO
	.align		4
.L_9:
        /*0018*/ 	.byte	0x04, 0x17
        /*001a*/ 	.short	(.L_11 - .L_10)
.L_10:
        /*001c*/ 	.word	0x00000000
        /*0020*/ 	.short	0x0001
        /*0022*/ 	.short	0x0008
        /*0024*/ 	.byte	0x00, 0xf0, 0x11, 0x00


	//----- nvinfo : EIATTR_KPARAM_INFO
	.align		4
.L_11:
        /*0028*/ 	.byte	0x04, 0x17
        /*002a*/ 	.short	(.L_13 - .L_12)
.L_12:
        /*002c*/ 	.word	0x00000000
        /*0030*/ 	.short	0x0000
        /*0032*/ 	.short	0x0000
        /*0034*/ 	.byte	0x00, 0xf5, 0x21, 0x00


	//----- nvinfo : EIATTR_SPARSE_MMA_MASK
	.align		4
.L_13:
        /*0038*/ 	.byte	0x03, 0x50
        /*003a*/ 	.short	0x0000


	//----- nvinfo : EIATTR_MAXREG_COUNT
	.align		4
        /*003c*/ 	.byte	0x03, 0x1b
        /*003e*/ 	.short	0x00ff


	//----- nvinfo : EIATTR_MERCURY_ISA_VERSION
	.align		4
        /*0040*/ 	.byte	0x03, 0x5f
        /*0042*/ 	.short	0x0101


	//----- nvinfo : EIATTR_VRC_CTA_INIT_COUNT
	.align		4
        /*0044*/ 	.byte	0x02, 0x4a
	.zero		1
	.zero		1


	//----- nvinfo : EIATTR_EXIT_INSTR_OFFSETS
	.align		4
        /*0048*/ 	.byte	0x04, 0x1c
        /*004a*/ 	.short	(.L_15 - .L_14)


	//   ....[0]....
.L_14:
        /*004c*/ 	.word	0x00000050


	//   ....[1]....
        /*0050*/ 	.word	0x00000240


	//----- nvinfo : EIATTR_CBANK_PARAM_SIZE
	.align		4
.L_15:
        /*0054*/ 	.byte	0x03, 0x19
        /*0056*/ 	.short	0x0010


	//----- nvinfo : EIATTR_PARAM_CBANK
	.align		4
        /*0058*/ 	.byte	0x04, 0x0a
        /*005a*/ 	.short	(.L_17 - .L_16)
	.align		4
.L_16:
        /*005c*/ 	.word	index@(.nv.constant0._Z15quickSortKernelPiii)
        /*0060*/ 	.short	0x0380
        /*0062*/ 	.short	0x0010


	//----- nvinfo : EIATTR_SW_WAR
	.align		4
.L_17:
        /*0064*/ 	.byte	0x04, 0x36
        /*0066*/ 	.short	(.L_19 - .L_18)
.L_18:
        /*0068*/ 	.word	0x00000008
.L_19:


//--------------------- .nv.callgraph             --------------------------
	.section	.nv.callgraph,"",@"SHT_CUDA_CALLGRAPH"
	.align	4
	.sectionentsize	8
	.align		4
        /*0000*/ 	.word	0x00000000
	.align		4
        /*0004*/ 	.word	0xffffffff
	.align		4
        /*0008*/ 	.word	0x00000000
	.align		4
        /*000c*/ 	.word	0xfffffffe
	.align		4
        /*0010*/ 	.word	0x00000000
	.align		4
        /*0014*/ 	.word	0xfffffffd
	.align		4
        /*0018*/ 	.word	0x00000000
	.align		4
        /*001c*/ 	.word	0xfffffffc


//--------------------- .text._Z15quickSortKernelPiii --------------------------
	.section	.text._Z15quickSortKernelPiii,"ax",@progbits
	.align	128
        .global         _Z15quickSortKernelPiii
        .type           _Z15quickSortKernelPiii,@function
        .size           _Z15quickSortKernelPiii,(.L_x_4 - _Z15quickSortKernelPiii)
        .other          _Z15quickSortKernelPiii,@"STO_CUDA_ENTRY STV_DEFAULT"
_Z15quickSortKernelPiii:
.text._Z15quickSortKernelPiii:
[----:B------:R-:W-:Y:S08]  /*0000*/  LDC R1, c[0x0][0x37c] ;  /* 0x0000df00ff017b82 */ /* 0x000ff00000000800 */
[----:B------:R-:W0:Y:S08]  /*0010*/  LDC.64 R4, c[0x0][0x388] ;  /* 0x0000e200ff047b82 */ /* 0x000e300000000a00 */
[----:B------:R-:W1:Y:S01]  /*0020*/  LDC.64 R2, c[0x0][0x380] ;  /* 0x0000e000ff027b82 */ /* 0x000e620000000a00 */
[----:B0-----:R-:W-:Y:S01]  /*0030*/  ISETP.GT.AND P0, PT, R4, R5, PT ;  /* 0x000000050400720c */ /* 0x001fe20003f04270 */
[----:B------:R-:W-:-:S12]  /*0040*/  IMAD.IADD R0, R5, 0x1, R4 ;  /* 0x0000000105007824 */ /* 0x000fd800078e0204 */
[----:B-1----:R-:W-:Y:S05]  /*0050*/  @P0 EXIT ;  /* 0x000000000000094d */ /* 0x002fea0003800000 */
[----:B------:R-:W0:Y:S01]  /*0060*/  LDCU.64 UR4, c[0x0][0x358] ;  /* 0x00006b00ff0477ac */ /* 0x000e220008000a00 */
[----:B------:R-:W-:-:S04]  /*0070*/  LEA.HI R0, R0, R0, RZ, 0x1 ;  /* 0x0000000000007211 */ /* 0x000fc800078f08ff */
[----:B------:R-:W-:-:S05]  /*0080*/  SHF.R.S32.HI R5, RZ, 0x1, R0 ;  /* 0x00000001ff057819 */ /* 0x000fca0000011400 */
[----:B------:R-:W-:-:S05]  /*0090*/  IMAD.WIDE R2, R5, 0x4, R2 ;  /* 0x0000000405027825 */ /* 0x000fca00078e0202 */
[----:B0-----:R0:W5:Y:S01]  /*00a0*/  LDG.E R0, desc[UR4][R2.64] ;  /* 0x0000000402007981 */ /* 0x001162000c1e1900 */
[----:B------:R-:W1:Y:S01]  /*00b0*/  LDC R9, c[0x0][0x38c] ;  /* 0x0000e300ff097b82 */ /* 0x000e620000000800 */
[----:B------:R-:W2:Y:S02]  /*00c0*/  LDCU UR6, c[0x0][0x388] ;  /* 0x00007100ff0677ac */ /* 0x000ea40008000800 */
[----:B0-2---:R-:W-:-:S07]  /*00d0*/  IMAD.U32 R8, RZ, RZ, UR6 ;  /* 0x00000006ff087e24 */ /* 0x005fce000f8e00ff */
.L_x_2:
[----:B------:R-:W0:Y:S01]  /*00e0*/  LDC.64 R6, c[0x0][0x380] ;  /* 0x0000e000ff067b82 */ /* 0x000e220000000a00 */
[----:B------:R-:W-:-:S07]  /*00f0*/  MOV R11, R8 ;  /* 0x00000008000b7202 */ /* 0x000fce0000000f00 */
.L_x_0:
[----:B0-----:R-:W-:-:S05]  /*0100*/  IMAD.WIDE R2, R11, 0x4, R6 ;  /* 0x000000040b027825 */ /* 0x001fca00078e0206 */
[----:B------:R-:W2:Y:S01]  /*0110*/  LDG.E R15, desc[UR4][R2.64] ;  /* 0x00000004020f7981 */ /* 0x000ea2000c1e1900 */
[----:B------:R-:W-:Y:S02]  /*0120*/  IMAD.MOV.U32 R8, RZ, RZ, R11 ;  /* 0x000000ffff087224 */ /* 0x000fe400078e000b */
[----:B------:R-:W-:Y:S01]  /*0130*/  VIADD R11, R11, 0x1 ;  /* 0x000000010b0b7836 */ /* 0x000fe20000000000 */
[----:B--2--5:R-:W-:-:S13]  /*0140*/  ISETP.GE.AND P0, PT, R15, R0, PT ;  /* 0x000000000f00720c */ /* 0x024fda0003f06270 */
[----:B------:R-:W-:Y:S05]  /*0150*/  @!P0 BRA `(.L_x_0) ;  /* 0xfffffffc00e88947 */ /* 0x000fea000383ffff */
[----:B-1----:R-:W-:-:S07]  /*0160*/  MOV R13, R9 ;  /* 0x00000009000d7202 */ /* 0x002fce0000000f00 */
.L_x_1:
[----:B------:R-:W-:-:S05]  /*0170*/  IMAD.WIDE R4, R13, 0x4, R6 ;  /* 0x000000040d047825 */ /* 0x000fca00078e0206 */
[----:B------:R-:W2:Y:S01]  /*0180*/  LDG.E R17, desc[UR4][R4.64] ;  /* 0x0000000404117981 */ /* 0x000ea2000c1e1900 */
[----:B------:R-:W-:Y:S01]  /*0190*/  IMAD.MOV.U32 R9, RZ, RZ, R13 ;  /* 0x000000ffff097224 */ /* 0x000fe200078e000d */
[----:B------:R-:W-:Y:S02]  /*01a0*/  IADD3 R13, PT, PT, R13, -0x1, RZ ;  /* 0xffffffff0d0d7810 */ /* 0x000fe40007ffe0ff */
[----:B--2---:R-:W-:-:S13]  /*01b0*/  ISETP.GT.AND P0, PT, R17, R0, PT ;  /* 0x000000001100720c */ /* 0x004fda0003f04270 */
[----:B------:R-:W-:Y:S05]  /*01c0*/  @P0 BRA `(.L_x_1) ;  /* 0xfffffffc00e80947 */ /* 0x000fea000383ffff */
[----:B------:R-:W-:-:S13]  /*01d0*/  ISETP.GT.AND P0, PT, R8, R9, PT ;  /* 0x000000090800720c */ /* 0x000fda0003f04270 */
[----:B------:R-:W-:Y:S01]  /*01e0*/  @!P0 IMAD.MOV.U32 R8, RZ, RZ, R11 ;  /* 0x000000ffff088224 */ /* 0x000fe200078e000b */
[----:B------:R-:W-:Y:S01]  /*01f0*/  @!P0 MOV R9, R13 ;  /* 0x0000000d00098202 */ /* 0x000fe20000000f00 */
[----:B------:R0:W-:Y:S04]  /*0200*/  @!P0 STG.E desc[UR4][R2.64], R17 ;  /* 0x0000001102008986 */ /* 0x0001e8000c101904 */
[----:B------:R0:W-:Y:S01]  /*0210*/  @!P0 STG.E desc[UR4][R4.64], R15 ;  /* 0x0000000f04008986 */ /* 0x0001e2000c101904 */
[----:B------:R-:W-:-:S13]  /*0220*/  ISETP.GT.AND P0, PT, R8, R9, PT ;  /* 0x000000090800720c */ /* 0x000fda0003f04270 */
[----:B0-----:R-:W-:Y:S05]  /*0230*/  @!P0 BRA `(.L_x_2) ;  /* 0xfffffffc00a88947 */ /* 0x001fea000383ffff */
[----:B------:R-:W-:Y:S05]  /*0240*/  EXIT ;  /* 0x000000000000794d */ /* 0x000fea0003800000 */
.L_x_3:
[----:B------:R-:W-:-:S00]  /*0250*/  BRA `(.L_x_3) ;  /* 0xfffffffc00fc7947 */ /* 0x000fc0000383ffff */
[----:B------:R-:W-:-:S00]  /*0260*/  NOP ;  /* 0x0000000000007918 */ /* 0x000fc00000000000 */
        /* <DEDUP_REMOVED lines=9> */
.L_x_4:


//--------------------- .nv.shared.reserved.0     --------------------------
	.section	.nv.shared.reserved.0,"aw",@nobits
	.weak		__nv_reservedSMEM_offset_0_alias
	.size		__nv_reservedSMEM_offset_0_alias, 0, 64
	.other		__nv_reservedSMEM_offset_0_alias,@"STO_CUDA_RESERVED_SHARED STV_DEFAULT"
__nv_reservedSMEM_offset_0_alias:
	.zero		0
	.zero		64


//--------------------- .nv.constant0._Z15quickSortKernelPiii --------------------------
	.section	.nv.constant0._Z15quickSortKernelPiii,"a",@progbits
	.sectionflags	@""
	.align	4
.nv.constant0._Z15quickSortKernelPiii:
	.zero		912


//--------------------- SYMBOLS --------------------------

	.type		.nv.reservedSmem.offset0,@object
	.size		.nv.reservedSmem.offset0,0x4
